//
// Generated by NVIDIA NVVM Compiler
//
// Compiler Build ID: CL-36424714
// Cuda compilation tools, release 13.0, V13.0.88
// Based on NVVM 20.0.0
//

.version 9.0
.target sm_100
.address_size 64

	// .globl	_Z5repNBPiii

.visible .entry _Z5repNBPiii(
	.param .u64 .ptr .align 1 _Z5repNBPiii_param_0,
	.param .u32 _Z5repNBPiii_param_1,
	.param .u32 _Z5repNBPiii_param_2
)
{
	.reg .pred 	%p<12>;
	.reg .b32 	%r<30>;
	.reg .b64 	%rd<5>;

	ld.param.u64 	%rd2, [_Z5repNBPiii_param_0];
	ld.param.u32 	%r8, [_Z5repNBPiii_param_1];
	ld.param.u32 	%r9, [_Z5repNBPiii_param_2];
	mov.u32 	%r10, %ctaid.x;
	mov.u32 	%r11, %ntid.x;
	mov.u32 	%r12, %tid.x;
	mad.lo.s32 	%r1, %r10, %r11, %r12;
	mul.lo.s32 	%r13, %r9, %r8;
	setp.ge.s32 	%p1, %r1, %r13;
	@%p1 bra 	$L__BB0_6;
	div.s32 	%r14, %r1, %r9;
	mul.lo.s32 	%r16, %r14, %r9;
	sub.s32 	%r17, %r1, %r16;
	setp.eq.s32 	%p2, %r14, 0;
	add.s32 	%r18, %r8, -1;
	setp.eq.s32 	%p3, %r14, %r18;
	or.pred  	%p4, %p2, %p3;
	setp.eq.s32 	%p5, %r17, 0;
	or.pred  	%p6, %p4, %p5;
	add.s32 	%r19, %r9, -1;
	setp.eq.s32 	%p7, %r17, %r19;
	or.pred  	%p8, %p6, %p7;
	@%p8 bra 	$L__BB0_6;
	cvta.to.global.u64 	%rd3, %rd2;
	mul.wide.s32 	%rd4, %r1, 4;
	add.s64 	%rd1, %rd3, %rd4;
	ld.global.u32 	%r2, [%rd1];
	setp.lt.s32 	%p9, %r2, 1;
	mov.b32 	%r29, 0;
	@%p9 bra 	$L__BB0_5;
	mov.b32 	%r29, 0;
	mov.u32 	%r27, %r2;
$L__BB0_4:
	add.s32 	%r29, %r29, 1;
	shr.u32 	%r6, %r27, 1;
	setp.gt.u32 	%p10, %r27, 1;
	mov.u32 	%r27, %r6;
	@%p10 bra 	$L__BB0_4;
$L__BB0_5:
	setp.eq.s32 	%p11, %r29, 0;
	mov.b32 	%r22, -1;
	shl.b32 	%r23, %r22, %r29;
	xor.b32  	%r24, %r2, %r23;
	not.b32 	%r25, %r24;
	selp.b32 	%r26, 0, %r25, %p11;
	st.global.u32 	[%rd1], %r26;
$L__BB0_6:
	ret;

}


// ===== COMPILED SASS (sm_100) =====

	.target	sm_100

	.elftype	@"ET_EXEC"


//--------------------- .note.nv.tkinfo           --------------------------
	.section	.note.nv.tkinfo,"",@"SHT_NOTE"
	.sectionflags	@"SHF_NOTE_NV_TKINFO"
	.tkinfo
        /*0018*/ 	.word	0x00000002
        /*0030*/ 	.string	""
        /*0030*/ 	.string	"ptxas"
        /*0030*/ 	.string	"Cuda compilation tools, release 13.0, V13.0.88"
        /*0030*/ 	.string	"Build cuda_13.0.r13.0/compiler.36424714_0"
        /*0030*/ 	.string	"-arch sm_100 -m 64 "



//--------------------- .note.nv.cuinfo           --------------------------
	.section	.note.nv.cuinfo,"",@"SHT_NOTE"
	.sectionflags	@"SHF_NOTE_NV_CUINFO"
        /*0018*/ 	.short	0x0002
        /*001a*/ 	.short	0x0064
        /*001c*/ 	.short	0x0082
	.zero		2


//--------------------- .nv.info                  --------------------------
	.section	.nv.info,"",@"SHT_CUDA_INFO"
	.align	4


	//----- nvinfo : EIATTR_REGCOUNT
	.align		4
        /*0000*/ 	.byte	0x04, 0x2f
        /*0002*/ 	.short	(.L_1 - .L_0)
	.align		4
.L_0:
        /*0004*/ 	.word	index@(_Z5repNBPiii)
        /*0008*/ 	.word	0x0000000c


	//----- nvinfo : EIATTR_FRAME_SIZE
	.align		4
.L_1:
        /*000c*/ 	.byte	0x04, 0x11
        /*000e*/ 	.short	(.L_3 - .L_2)
	.align		4
.L_2:
        /*0010*/ 	.word	index@(_Z5repNBPiii)
        /*0014*/ 	.word	0x00000000


	//----- nvinfo : EIATTR_MIN_STACK_SIZE
	.align		4
.L_3:
        /*0018*/ 	.byte	0x04, 0x12
        /*001a*/ 	.short	(.L_5 - .L_4)
	.align		4
.L_4:
        /*001c*/ 	.word	index@(_Z5repNBPiii)
        /*0020*/ 	.word	0x00000000
.L_5:


//--------------------- .nv.compat                --------------------------
	.section	.nv.compat,"",@"SHT_CUDA_COMPAT_INFO"
	.align	4
        /*0000*/ 	.byte	0x02, 0x09, 0x00, 0x00, 0x02, 0x02, 0x01, 0x00, 0x02, 0x05, 0x05, 0x00, 0x03, 0x07, 0x01, 0x01
        /*0010*/ 	.byte	0x02, 0x03, 0x00, 0x00, 0x02, 0x06, 0x01, 0x00, 0x04, 0x0b, 0x08, 0x00, 0x09, 0x00, 0x00, 0x00
        /*0020*/ 	.byte	0x00, 0x00, 0x00, 0x00


//--------------------- .nv.info._Z5repNBPiii     --------------------------
	.section	.nv.info._Z5repNBPiii,"",@"SHT_CUDA_INFO"
	.sectionflags	@""
	.align	4


	//----- nvinfo : EIATTR_CUDA_API_VERSION
	.align		4
        /*0000*/ 	.byte	0x04, 0x37
        /*0002*/ 	.short	(.L_7 - .L_6)
.L_6:
        /*0004*/ 	.word	0x00000082


	//----- nvinfo : EIATTR_KPARAM_INFO
	.align		4
.L_7:
        /*0008*/ 	.byte	0x04, 0x17
        /*000a*/ 	.short	(.L_9 - .L_8)
.L_8:
        /*000c*/ 	.word	0x00000000
        /*0010*/ 	.short	0x0002
        /*0012*/ 	.short	0x000c
        /*0014*/ 	.byte	0x00, 0xf0, 0x11, 0x00


	//----- nvinfo : EIATTR_KPARAM_INFO
	.align		4
.L_9:
        /*0018*/ 	.byte	0x04, 0x17
        /*001a*/ 	.short	(.L_11 - .L_10)
.L_10:
        /*001c*/ 	.word	0x00000000
        /*0020*/ 	.short	0x0001
        /*0022*/ 	.short	0x0008
        /*0024*/ 	.byte	0x00, 0xf0, 0x11, 0x00


	//----- nvinfo : EIATTR_KPARAM_INFO
	.align		4
.L_11:
        /*0028*/ 	.byte	0x04, 0x17
        /*002a*/ 	.short	(.L_13 - .L_12)
.L_12:
        /*002c*/ 	.word	0x00000000
        /*0030*/ 	.short	0x0000
        /*0032*/ 	.short	0x0000
        /*0034*/ 	.byte	0x00, 0xf5, 0x21, 0x00


	//----- nvinfo : EIATTR_SPARSE_MMA_MASK
	.align		4
.L_13:
        /*0038*/ 	.byte	0x03, 0x50
        /*003a*/ 	.short	0x0000


	//----- nvinfo : EIATTR_MAXREG_COUNT
	.align		4
        /*003c*/ 	.byte	0x03, 0x1b
        /*003e*/ 	.short	0x00ff


	//----- nvinfo : EIATTR_MERCURY_ISA_VERSION
	.align		4
        /*0040*/ 	.byte	0x03, 0x5f
        /*0042*/ 	.short	0x0101


	//----- nvinfo : EIATTR_VRC_CTA_INIT_COUNT
	.align		4
        /*0044*/ 	.byte	0x02, 0x4a
	.zero		1
	.zero		1


	//----- nvinfo : EIATTR_EXIT_INSTR_OFFSETS
	.align		4
        /*0048*/ 	.byte	0x04, 0x1c
        /*004a*/ 	.short	(.L_15 - .L_14)


	//   ....[0]....
.L_14:
        /*004c*/ 	.word	0x00000080


	//   ....[1]....
        /*0050*/ 	.word	0x00000280


	//   ....[2]....
        /*0054*/ 	.word	0x000003f0


	//----- nvinfo : EIATTR_CRS_STACK_SIZE
	.align		4
.L_15:
        /*0058*/ 	.byte	0x04, 0x1e
        /*005a*/ 	.short	(.L_17 - .L_16)
.L_16:
        /*005c*/ 	.word	0x00000000


	//----- nvinfo : EIATTR_CBANK_PARAM_SIZE
	.align		4
.L_17:
        /*0060*/ 	.byte	0x03, 0x19
        /*0062*/ 	.short	0x0010


	//----- nvinfo : EIATTR_PARAM_CBANK
	.align		4
        /*0064*/ 	.byte	0x04, 0x0a
        /*0066*/ 	.short	(.L_19 - .L_18)
	.align		4
.L_18:
        /*0068*/ 	.word	index@(.nv.constant0._Z5repNBPiii)
        /*006c*/ 	.short	0x0380
        /*006e*/ 	.short	0x0010


	//----- nvinfo : EIATTR_SW_WAR
	.align		4
.L_19:
        /*0070*/ 	.byte	0x04, 0x36
        /*0072*/ 	.short	(.L_21 - .L_20)
.L_20:
        /*0074*/ 	.word	0x00000008
.L_21:


//--------------------- .nv.callgraph             --------------------------
	.section	.nv.callgraph,"",@"SHT_CUDA_CALLGRAPH"
	.align	4
	.sectionentsize	8
	.align		4
        /*0000*/ 	.word	0x00000000
	.align		4
        /*0004*/ 	.word	0xffffffff
	.align		4
        /*0008*/ 	.word	0x00000000
	.align		4
        /*000c*/ 	.word	0xfffffffe
	.align		4
        /*0010*/ 	.word	0x00000000
	.align		4
        /*0014*/ 	.word	0xfffffffd
	.align		4
        /*0018*/ 	.word	0x00000000
	.align		4
        /*001c*/ 	.word	0xfffffffc


//--------------------- .text._Z5repNBPiii        --------------------------
	.section	.text._Z5repNBPiii,"ax",@progbits
	.align	128
        .global         _Z5repNBPiii
        .type           _Z5repNBPiii,@function
        .size           _Z5repNBPiii,(.L_x_4 - _Z5repNBPiii)
        .other          _Z5repNBPiii,@"STO_CUDA_ENTRY STV_DEFAULT"
_Z5repNBPiii:
.text._Z5repNBPiii:
[----:B------:R-:W-:Y:S01]  /*0000*/  LDC R1, c[0x0][0x37c] ;  /* 0x0000df00ff017b82 */ /* 0x000fe20000000800 */
[----:B------:R-:W0:Y:S07]  /*0010*/  S2R R5, SR_TID.X ;  /* 0x0000000000057919 */ /* 0x000e2e0000002100 */
[----:B------:R-:W0:Y:S08]  /*0020*/  S2UR UR4, SR_CTAID.X ;  /* 0x00000000000479c3 */ /* 0x000e300000002500 */
[----:B------:R-:W0:Y:S08]  /*0030*/  LDC R0, c[0x0][0x360] ;  /* 0x0000d800ff007b82 */ /* 0x000e300000000800 */
[----:B------:R-:W1:Y:S01]  /*0040*/  LDC.64 R2, c[0x0][0x388] ;  /* 0x0000e200ff027b82 */ /* 0x000e620000000a00 */
[----:B0-----:R-:W-:-:S02]  /*0050*/  IMAD R0, R0, UR4, R5 ;  /* 0x0000000400007c24 */ /* 0x001fc4000f8e0205 */
[----:B-1----:R-:W-:-:S05]  /*0060*/  IMAD R5, R3, R2, RZ ;  /* 0x0000000203057224 */ /* 0x002fca00078e02ff */
[----:B------:R-:W-:-:S13]  /*0070*/  ISETP.GE.AND P0, PT, R0, R5, PT ;  /* 0x000000050000720c */ /* 0x000fda0003f06270 */
[----:B------:R-:W-:Y:S05]  /*0080*/  @P0 EXIT ;  /* 0x000000000000094d */ /* 0x000fea0003800000 */
[----:B------:R-:W-:Y:S01]  /*0090*/  IABS R7, R3 ;  /* 0x0000000300077213 */ /* 0x000fe20000000000 */
[----:B------:R-:W-:-:S03]  /*00a0*/  VIADD R2, R2, 0xffffffff ;  /* 0xffffffff02027836 */ /* 0x000fc60000000000 */
[----:B------:R-:W0:Y:S08]  /*00b0*/  I2F.RP R6, R7 ;  /* 0x0000000700067306 */ /* 0x000e300000209400 */
[----:B0-----:R-:W0:Y:S02]  /*00c0*/  MUFU.RCP R6, R6 ;  /* 0x0000000600067308 */ /* 0x001e240000001000 */
[----:B0-----:R-:W-:-:S06]  /*00d0*/  VIADD R4, R6, 0xffffffe ;  /* 0x0ffffffe06047836 */ /* 0x001fcc0000000000 */
[----:B------:R0:W1:Y:S02]  /*00e0*/  F2I.FTZ.U32.TRUNC.NTZ R5, R4 ;  /* 0x0000000400057305 */ /* 0x000064000021f000 */
[----:B0-----:R-:W-:Y:S02]  /*00f0*/  IMAD.MOV.U32 R4, RZ, RZ, RZ ;  /* 0x000000ffff047224 */ /* 0x001fe400078e00ff */
[----:B-1----:R-:W-:-:S04]  /*0100*/  IMAD.MOV R8, RZ, RZ, -R5 ;  /* 0x000000ffff087224 */ /* 0x002fc800078e0a05 */
[----:B------:R-:W-:Y:S01]  /*0110*/  IMAD R9, R8, R7, RZ ;  /* 0x0000000708097224 */ /* 0x000fe200078e02ff */
[----:B------:R-:W-:-:S03]  /*0120*/  IABS R8, R0 ;  /* 0x0000000000087213 */ /* 0x000fc60000000000 */
[----:B------:R-:W-:Y:S01]  /*0130*/  IMAD.HI.U32 R5, R5, R9, R4 ;  /* 0x0000000905057227 */ /* 0x000fe200078e0004 */
[----:B------:R-:W-:-:S04]  /*0140*/  LOP3.LUT R4, R0, R3, RZ, 0x3c, !PT ;  /* 0x0000000300047212 */ /* 0x000fc800078e3cff */
[----:B------:R-:W-:Y:S01]  /*0150*/  ISETP.GE.AND P1, PT, R4, RZ, PT ;  /* 0x000000ff0400720c */ /* 0x000fe20003f26270 */
[----:B------:R-:W-:-:S04]  /*0160*/  IMAD.HI.U32 R5, R5, R8, RZ ;  /* 0x0000000805057227 */ /* 0x000fc800078e00ff */
[----:B------:R-:W-:-:S04]  /*0170*/  IMAD.MOV R6, RZ, RZ, -R5 ;  /* 0x000000ffff067224 */ /* 0x000fc800078e0a05 */
[----:B------:R-:W-:-:S05]  /*0180*/  IMAD R6, R7, R6, R8 ;  /* 0x0000000607067224 */ /* 0x000fca00078e0208 */
[----:B------:R-:W-:-:S13]  /*0190*/  ISETP.GT.U32.AND P2, PT, R7, R6, PT ;  /* 0x000000060700720c */ /* 0x000fda0003f44070 */
[----:B------:R-:W-:Y:S01]  /*01a0*/  @!P2 IMAD.IADD R6, R6, 0x1, -R7 ;  /* 0x000000010606a824 */ /* 0x000fe200078e0a07 */
[----:B------:R-:W-:Y:S02]  /*01b0*/  @!P2 IADD3 R5, PT, PT, R5, 0x1, RZ ;  /* 0x000000010505a810 */ /* 0x000fe40007ffe0ff */
[----:B------:R-:W-:Y:S02]  /*01c0*/  ISETP.NE.AND P2, PT, R3, RZ, PT ;  /* 0x000000ff0300720c */ /* 0x000fe40003f45270 */
[----:B------:R-:W-:-:S13]  /*01d0*/  ISETP.GE.U32.AND P0, PT, R6, R7, PT ;  /* 0x000000070600720c */ /* 0x000fda0003f06070 */
[----:B------:R-:W-:-:S04]  /*01e0*/  @P0 VIADD R5, R5, 0x1 ;  /* 0x0000000105050836 */ /* 0x000fc80000000000 */
[----:B------:R-:W-:Y:S01]  /*01f0*/  @!P1 IMAD.MOV R5, RZ, RZ, -R5 ;  /* 0x000000ffff059224 */ /* 0x000fe200078e0a05 */
[----:B------:R-:W-:-:S04]  /*0200*/  @!P2 LOP3.LUT R5, RZ, R3, RZ, 0x33, !PT ;  /* 0x00000003ff05a212 */ /* 0x000fc800078e33ff */
[C---:B------:R-:W-:Y:S02]  /*0210*/  IADD3 R4, PT, PT, -R5.reuse, RZ, RZ ;  /* 0x000000ff05047210 */ /* 0x040fe40007ffe1ff */
[----:B------:R-:W-:-:S03]  /*0220*/  ISETP.NE.AND P0, PT, R5, R2, PT ;  /* 0x000000020500720c */ /* 0x000fc60003f05270 */
[----:B------:R-:W-:Y:S01]  /*0230*/  IMAD R2, R3, R4, R0 ;  /* 0x0000000403027224 */ /* 0x000fe200078e0200 */
[----:B------:R-:W-:Y:S01]  /*0240*/  ISETP.EQ.OR P0, PT, R5, RZ, !P0 ;  /* 0x000000ff0500720c */ /* 0x000fe20004702670 */
[----:B------:R-:W-:-:S03]  /*0250*/  VIADD R3, R3, 0xffffffff ;  /* 0xffffffff03037836 */ /* 0x000fc60000000000 */
[----:B------:R-:W-:-:S04]  /*0260*/  ISETP.EQ.OR P0, PT, R2, RZ, P0 ;  /* 0x000000ff0200720c */ /* 0x000fc80000702670 */
[----:B------:R-:W-:-:S13]  /*0270*/  ISETP.EQ.OR P0, PT, R2, R3, P0 ;  /* 0x000000030200720c */ /* 0x000fda0000702670 */
[----:B------:R-:W-:Y:S05]  /*0280*/  @P0 EXIT ;  /* 0x000000000000094d */ /* 0x000fea0003800000 */
[----:B------:R-:W0:Y:S01]  /*0290*/  LDC.64 R2, c[0x0][0x380] ;  /* 0x0000e000ff027b82 */ /* 0x000e220000000a00 */
[----:B------:R-:W1:Y:S01]  /*02a0*/  LDCU.64 UR4, c[0x0][0x358] ;  /* 0x00006b00ff0477ac */ /* 0x000e620008000a00 */
[----:B0-----:R-:W-:-:S05]  /*02b0*/  IMAD.WIDE R2, R0, 0x4, R2 ;  /* 0x0000000400027825 */ /* 0x001fca00078e0202 */
[----:B-1----:R-:W2:Y:S01]  /*02c0*/  LDG.E R0, desc[UR4][R2.64] ;  /* 0x0000000402007981 */ /* 0x002ea2000c1e1900 */
[----:B------:R-:W-:Y:S01]  /*02d0*/  BSSY.RECONVERGENT B0, `(.L_x_0) ;  /* 0x000000b000007945 */ /* 0x000fe20003800200 */
[----:B------:R-:W-:Y:S02]  /*02e0*/  IMAD.MOV.U32 R7, RZ, RZ, -0x1 ;  /* 0xffffffffff077424 */ /* 0x000fe400078e00ff */
[----:B------:R-:W-:Y:S01]  /*02f0*/  IMAD.MOV.U32 R4, RZ, RZ, RZ ;  /* 0x000000ffff047224 */ /* 0x000fe200078e00ff */
[----:B--2---:R-:W-:-:S13]  /*0300*/  ISETP.GE.AND P0, PT, R0, 0x1, PT ;  /* 0x000000010000780c */ /* 0x004fda0003f06270 */
[----:B------:R-:W-:Y:S05]  /*0310*/  @!P0 BRA `(.L_x_1) ;  /* 0x0000000000188947 */ /* 0x000fea0003800000 */
[----:B------:R-:W-:Y:S02]  /*0320*/  HFMA2 R4, -RZ, RZ, 0, 0 ;  /* 0x00000000ff047431 */ /* 0x000fe400000001ff */
[----:B------:R-:W-:-:S07]  /*0330*/  IMAD.MOV.U32 R5, RZ, RZ, R0 ;  /* 0x000000ffff057224 */ /* 0x000fce00078e0000 */
.L_x_2:
[----:B------:R-:W-:Y:S01]  /*0340*/  ISETP.GT.U32.AND P0, PT, R5, 0x1, PT ;  /* 0x000000010500780c */ /* 0x000fe20003f04070 */
[----:B------:R-:W-:Y:S01]  /*0350*/  VIADD R4, R4, 0x1 ;  /* 0x0000000104047836 */ /* 0x000fe20000000000 */
[----:B------:R-:W-:-:S11]  /*0360*/  SHF.R.U32.HI R5, RZ, 0x1, R5 ;  /* 0x00000001ff057819 */ /* 0x000fd60000011605 */
[----:B------:R-:W-:Y:S05]  /*0370*/  @P0 BRA `(.L_x_2) ;  /* 0xfffffffc00f00947 */ /* 0x000fea000383ffff */
.L_x_1:
[----:B------:R-:W-:Y:S05]  /*0380*/  BSYNC.RECONVERGENT B0 ;  /* 0x0000000000007941 */ /* 0x000fea0003800200 */
.L_x_0:
[----:B------:R-:W-:Y:S02]  /*0390*/  SHF.L.U32 R5, R7, R4, RZ ;  /* 0x0000000407057219 */ /* 0x000fe400000006ff */
[----:B------:R-:W-:Y:S02]  /*03a0*/  ISETP.NE.AND P0, PT, R4, RZ, PT ;  /* 0x000000ff0400720c */ /* 0x000fe40003f05270 */
[----:B------:R-:W-:-:S04]  /*03b0*/  LOP3.LUT R5, R0, R5, RZ, 0x3c, !PT ;  /* 0x0000000500057212 */ /* 0x000fc800078e3cff */
[----:B------:R-:W-:-:S04]  /*03c0*/  LOP3.LUT R5, RZ, R5, RZ, 0x33, !PT ;  /* 0x00000005ff057212 */ /* 0x000fc800078e33ff */
[----:B------:R-:W-:-:S05]  /*03d0*/  SEL R5, R5, RZ, P0 ;  /* 0x000000ff05057207 */ /* 0x000fca0000000000 */
[----:B------:R-:W-:Y:S01]  /*03e0*/  STG.E desc[UR4][R2.64], R5 ;  /* 0x0000000502007986 */ /* 0x000fe2000c101904 */
[----:B------:R-:W-:Y:S05]  /*03f0*/  EXIT ;  /* 0x000000000000794d */ /* 0x000fea0003800000 */
.L_x_3:
[----:B------:R-:W-:-:S00]  /*0400*/  BRA `(.L_x_3) ;  /* 0xfffffffc00fc7947 */ /* 0x000fc0000383ffff */
[----:B------:R-:W-:-:S00]  /*0410*/  NOP ;  /* 0x0000000000007918 */ /* 0x000fc00000000000 */
        /* <DEDUP_REMOVED lines=14> */
.L_x_4:


//--------------------- .nv.shared.reserved.0     --------------------------
	.section	.nv.shared.reserved.0,"aw",@nobits
	.weak		__nv_reservedSMEM_offset_0_alias
	.size		__nv_reservedSMEM_offset_0_alias, 0, 64
	.other		__nv_reservedSMEM_offset_0_alias,@"STO_CUDA_RESERVED_SHARED STV_DEFAULT"
__nv_reservedSMEM_offset_0_alias:
	.zero		0
	.zero		64


//--------------------- .nv.constant0._Z5repNBPiii --------------------------
	.section	.nv.constant0._Z5repNBPiii,"a",@progbits
	.sectionflags	@""
	.align	4
.nv.constant0._Z5repNBPiii:
	.zero		912


//--------------------- SYMBOLS --------------------------

	.type		.nv.reservedSmem.offset0,@object
	.size		.nv.reservedSmem.offset0,0x4
